	.headerflags	@"EF_CUDA_TEXMODE_UNIFIED EF_CUDA_64BIT_ADDRESS EF_CUDA_ACCELERATORS EF_CUDA_SM90 EF_CUDA_VIRTUAL_SM(EF_CUDA_SM90)"
	.elftype	@"ET_EXEC"


//--------------------- .nv.info                  --------------------------
	.section	.nv.info,"",@"SHT_CUDA_INFO"
	.align	4


	//----- nvinfo : EIATTR_REGCOUNT
	.align		4
        /*0000*/ 	.byte	0x04, 0x2f
        /*0002*/ 	.short	(.L_1 - .L_0)
	.align		4
.L_0:
        /*0004*/ 	.word	index@(triton_poi_fused_max_pool2d_with_indices_11)
        /*0008*/ 	.word	0x0000000e


	//----- nvinfo : EIATTR_MIN_STACK_SIZE
	.align		4
.L_1:
        /*000c*/ 	.byte	0x04, 0x12
        /*000e*/ 	.short	(.L_3 - .L_2)
	.align		4
.L_2:
        /*0010*/ 	.word	index@(triton_poi_fused_max_pool2d_with_indices_11)
        /*0014*/ 	.word	0x00000000


	//----- nvinfo : EIATTR_FRAME_SIZE
	.align		4
.L_3:
        /*0018*/ 	.byte	0x04, 0x11
        /*001a*/ 	.short	(.L_5 - .L_4)
	.align		4
.L_4:
        /*001c*/ 	.word	index@(triton_poi_fused_max_pool2d_with_indices_11)
        /*0020*/ 	.word	0x00000000


	//----- nvinfo : EIATTR_MIN_STACK_SIZE
	.align		4
.L_5:
        /*0024*/ 	.byte	0x04, 0x12
        /*0026*/ 	.short	(.L_7 - .L_6)
	.align		4
.L_6:
        /*0028*/ 	.word	index@(triton_poi_fused_max_pool2d_with_indices_11)
        /*002c*/ 	.word	0x00000000
.L_7:


//--------------------- .nv.info.triton_poi_fused_max_pool2d_with_indices_11 --------------------------
	.section	.nv.info.triton_poi_fused_max_pool2d_with_indices_11,"",@"SHT_CUDA_INFO"
	.sectionflags	@""
	.align	4


	//----- nvinfo : EIATTR_CUDA_API_VERSION
	.align		4
        /*0000*/ 	.byte	0x04, 0x37
        /*0002*/ 	.short	(.L_9 - .L_8)
.L_8:
        /*0004*/ 	.word	0x0000007c


	//----- nvinfo : EIATTR_KPARAM_INFO
	.align		4
.L_9:
        /*0008*/ 	.byte	0x04, 0x17
        /*000a*/ 	.short	(.L_11 - .L_10)
.L_10:
        /*000c*/ 	.word	0x00000000
        /*0010*/ 	.short	0x0003
        /*0012*/ 	.short	0x0018
        /*0014*/ 	.byte	0x00, 0xf0, 0x11, 0x00


	//----- nvinfo : EIATTR_KPARAM_INFO
	.align		4
.L_11:
        /*0018*/ 	.byte	0x04, 0x17
        /*001a*/ 	.short	(.L_13 - .L_12)
.L_12:
        /*001c*/ 	.word	0x00000000
        /*0020*/ 	.short	0x0002
        /*0022*/ 	.short	0x0010
        /*0024*/ 	.byte	0x00, 0xf4, 0x21, 0x00


	//----- nvinfo : EIATTR_KPARAM_INFO
	.align		4
.L_13:
        /*0028*/ 	.byte	0x04, 0x17
        /*002a*/ 	.short	(.L_15 - .L_14)
.L_14:
        /*002c*/ 	.word	0x00000000
        /*0030*/ 	.short	0x0001
        /*0032*/ 	.short	0x0008
        /*0034*/ 	.byte	0x00, 0xf4, 0x21, 0x00


	//----- nvinfo : EIATTR_KPARAM_INFO
	.align		4
.L_15:
        /*0038*/ 	.byte	0x04, 0x17
        /*003a*/ 	.short	(.L_17 - .L_16)
.L_16:
        /*003c*/ 	.word	0x00000000
        /*0040*/ 	.short	0x0000
        /*0042*/ 	.short	0x0000
        /*0044*/ 	.byte	0x00, 0xf4, 0x21, 0x00


	//----- nvinfo : EIATTR_SPARSE_MMA_MASK
	.align		4
.L_17:
        /*0048*/ 	.byte	0x03, 0x50
        /*004a*/ 	.short	0x0000


	//----- nvinfo : EIATTR_MAXREG_COUNT
	.align		4
        /*004c*/ 	.byte	0x03, 0x1b
        /*004e*/ 	.short	0x00ff


	//----- nvinfo : EIATTR_EXIT_INSTR_OFFSETS
	.align		4
        /*0050*/ 	.byte	0x04, 0x1c
        /*0052*/ 	.short	(.L_19 - .L_18)


	//   ....[0]....
.L_18:
        /*0054*/ 	.word	0x00000240


	//   ....[1]....
        /*0058*/ 	.word	0x00000260


	//----- nvinfo : EIATTR_REQNTID
	.align		4
.L_19:
        /*005c*/ 	.byte	0x04, 0x10
        /*005e*/ 	.short	(.L_21 - .L_20)
.L_20:
        /*0060*/ 	.word	0x00000080
        /*0064*/ 	.word	0x00000001
        /*0068*/ 	.word	0x00000001


	//----- nvinfo : EIATTR_CBANK_PARAM_SIZE
	.align		4
.L_21:
        /*006c*/ 	.byte	0x03, 0x19
        /*006e*/ 	.short	0x001c


	//----- nvinfo : EIATTR_PARAM_CBANK
	.align		4
        /*0070*/ 	.byte	0x04, 0x0a
        /*0072*/ 	.short	(.L_23 - .L_22)
	.align		4
.L_22:
        /*0074*/ 	.word	index@(.nv.constant0.triton_poi_fused_max_pool2d_with_indices_11)
        /*0078*/ 	.short	0x0210
        /*007a*/ 	.short	0x001c


	//----- nvinfo : EIATTR_SW_WAR
	.align		4
.L_23:
        /*007c*/ 	.byte	0x04, 0x36
        /*007e*/ 	.short	(.L_25 - .L_24)
.L_24:
        /*0080*/ 	.word	0x00000008
.L_25:


//--------------------- .nv.callgraph             --------------------------
	.section	.nv.callgraph,"",@"SHT_CUDA_CALLGRAPH"
	.align	4
	.sectionentsize	8
	.align		4
        /*0000*/ 	.word	0x00000000
	.align		4
        /*0004*/ 	.word	0xffffffff
	.align		4
        /*0008*/ 	.word	0x00000000
	.align		4
        /*000c*/ 	.word	0xfffffffe
	.align		4
        /*0010*/ 	.word	0x00000000
	.align		4
        /*0014*/ 	.word	0xfffffffd
	.align		4
        /*0018*/ 	.word	0x00000000
	.align		4
        /*001c*/ 	.word	0xfffffffc


//--------------------- .text.triton_poi_fused_max_pool2d_with_indices_11 --------------------------
	.section	.text.triton_poi_fused_max_pool2d_with_indices_11,"ax",@progbits
	.align	128
        .global         triton_poi_fused_max_pool2d_with_indices_11
        .type           triton_poi_fused_max_pool2d_with_indices_11,@function
        .size           triton_poi_fused_max_pool2d_with_indices_11,(.L_x_1 - triton_poi_fused_max_pool2d_with_indices_11)
        .other          triton_poi_fused_max_pool2d_with_indices_11,@"STO_CUDA_ENTRY STV_DEFAULT"
triton_poi_fused_max_pool2d_with_indices_11:
.text.triton_poi_fused_max_pool2d_with_indices_11:
[----:B------:R-:W0:Y:S02]  /*0000*/  LDC R1, c[0x0][0x28] ;  /* 0x00000a00ff017b82 */ /* 0x000e240000000800 */
[----:B------:R-:W1:Y:S01]  /*0010*/  S2R R0, SR_TID.X ;  /* 0x0000000000007919 */ /* 0x000e620000002100 */
[----:B------:R-:W2:Y:S01]  /*0020*/  LDC.64 R2, c[0x0][0x210] ;  /* 0x00008400ff027b82 */ /* 0x000ea20000000a00 */
[----:B------:R-:W-:Y:S01]  /*0030*/  IMAD.MOV.U32 R11, RZ, RZ, RZ ;  /* 0x000000ffff0b7224 */ /* 0x000fe200078e00ff */
[----:B------:R-:W-:Y:S01]  /*0040*/  ULDC.64 UR4, c[0x0][0x208] ;  /* 0x0000820000047ab9 */ /* 0x000fe20000000a00 */
[----:B------:R-:W3:Y:S01]  /*0050*/  S2R R5, SR_CTAID.X ;  /* 0x0000000000057919 */ /* 0x000ee20000002500 */
[----:B------:R-:W-:Y:S01]  /*0060*/  IMAD.MOV.U32 R4, RZ, RZ, RZ ;  /* 0x000000ffff047224 */ /* 0x000fe200078e00ff */
[----:B------:R-:W-:Y:S01]  /*0070*/  ULDC.64 UR6, c[0x0][0x220] ;  /* 0x0000880000067ab9 */ /* 0x000fe20000000a00 */
[----:B-1----:R-:W-:-:S05]  /*0080*/  LOP3.LUT R0, R0, 0x7f, RZ, 0xc0, !PT ;  /* 0x0000007f00007812 */ /* 0x002fca00078ec0ff */
[----:B---3--:R-:W-:Y:S02]  /*0090*/  IMAD R5, R5, 0x80, R0 ;  /* 0x0000008005057824 */ /* 0x008fe400078e0200 */
[----:B------:R-:W-:Y:S02]  /*00a0*/  IMAD.MOV.U32 R0, RZ, RZ, RZ ;  /* 0x000000ffff007224 */ /* 0x000fe400078e00ff */
[C---:B------:R-:W-:Y:S01]  /*00b0*/  IMAD.SHL.U32 R7, R5.reuse, 0x4, RZ ;  /* 0x0000000405077824 */ /* 0x040fe200078e00ff */
[----:B------:R-:W-:-:S03]  /*00c0*/  ISETP.GE.AND P0, PT, R5, 0x80, PT ;  /* 0x000000800500780c */ /* 0x000fc60003f06270 */
[----:B--2---:R-:W-:Y:S02]  /*00d0*/  IMAD.WIDE R2, R7, 0x4, R2 ;  /* 0x0000000407027825 */ /* 0x004fe400078e0202 */
[----:B------:R-:W1:Y:S08]  /*00e0*/  LDC.64 R6, c[0x0][0x218] ;  /* 0x00008600ff067b82 */ /* 0x000e700000000a00 */
[----:B------:R-:W2:Y:S04]  /*00f0*/  @!P0 LDG.E.EL R0, desc[UR4][R2.64] ;  /* 0x0000000402008981 */ /* 0x000ea8000c2e1900 */
[----:B------:R-:W2:Y:S01]  /*0100*/  @!P0 LDG.E.EL R11, desc[UR4][R2.64+0x4] ;  /* 0x00000404020b8981 */ /* 0x000ea2000c2e1900 */
[----:B------:R-:W-:-:S03]  /*0110*/  IMAD.MOV.U32 R9, RZ, RZ, RZ ;  /* 0x000000ffff097224 */ /* 0x000fc600078e00ff */
[----:B------:R-:W3:Y:S04]  /*0120*/  @!P0 LDG.E.EL R4, desc[UR4][R2.64+0x8] ;  /* 0x0000080402048981 */ /* 0x000ee8000c2e1900 */
[----:B------:R1:W4:Y:S02]  /*0130*/  @!P0 LDG.E.EL R9, desc[UR4][R2.64+0xc] ;  /* 0x00000c0402098981 */ /* 0x000324000c2e1900 */
[----:B-1----:R-:W-:Y:S01]  /*0140*/  IMAD.WIDE R2, R5, 0x4, R6 ;  /* 0x0000000405027825 */ /* 0x002fe200078e0206 */
[C---:B--2---:R-:W-:Y:S02]  /*0150*/  FSETP.GT.AND P3, PT, R11.reuse, R0, PT ;  /* 0x000000000b00720b */ /* 0x044fe40003f64000 */
[----:B------:R-:W-:Y:S02]  /*0160*/  FSETP.NAN.AND P1, PT, R11, R11, PT ;  /* 0x0000000b0b00720b */ /* 0x000fe40003f28000 */
[----:B---3--:R-:W-:-:S02]  /*0170*/  FSETP.NAN.AND P4, PT, R4, R4, PT ;  /* 0x000000040400720b */ /* 0x008fc40003f88000 */
[----:B----4-:R-:W-:-:S07]  /*0180*/  FSETP.NAN.AND P2, PT, R9, R9, PT ;  /* 0x000000090900720b */ /* 0x010fce0003f48000 */
[----:B------:R-:W-:Y:S02]  /*0190*/  @!P3 FSEL R11, R11, R0, P1 ;  /* 0x000000000b0bb208 */ /* 0x000fe40000800000 */
[----:B------:R-:W-:Y:S02]  /*01a0*/  SEL R0, RZ, 0x1, !P3 ;  /* 0x00000001ff007807 */ /* 0x000fe40005800000 */
[----:B------:R-:W-:-:S04]  /*01b0*/  FSETP.GEU.AND P1, PT, R11, R4, PT ;  /* 0x000000040b00720b */ /* 0x000fc80003f2e000 */
[----:B------:R-:W-:Y:S02]  /*01c0*/  @!P4 FSEL R4, R4, R11, !P1 ;  /* 0x0000000b0404c208 */ /* 0x000fe40004800000 */
[----:B------:R-:W-:Y:S02]  /*01d0*/  SEL R0, R0, 0x2, P1 ;  /* 0x0000000200007807 */ /* 0x000fe40000800000 */
[----:B------:R-:W-:-:S04]  /*01e0*/  FSETP.GEU.AND P4, PT, R4, R9, PT ;  /* 0x000000090400720b */ /* 0x000fc80003f8e000 */
[----:B------:R-:W-:Y:S02]  /*01f0*/  @!P2 SEL R9, R9, R4, !P4 ;  /* 0x000000040909a207 */ /* 0x000fe40006000000 */
[----:B------:R-:W-:Y:S02]  /*0200*/  IADD3 R4, P2, R5, UR6, RZ ;  /* 0x0000000605047c10 */ /* 0x000fe4000ff5e0ff */
[----:B------:R-:W-:Y:S01]  /*0210*/  SEL R7, R0, 0x3, P4 ;  /* 0x0000000300077807 */ /* 0x000fe20002000000 */
[----:B------:R1:W-:Y:S01]  /*0220*/  @!P0 STG.E desc[UR4][R2.64], R9 ;  /* 0x0000000902008986 */ /* 0x0003e2000c101904 */
[----:B------:R-:W-:Y:S01]  /*0230*/  LEA.HI.X.SX32 R5, R5, UR7, 0x1, P2 ;  /* 0x0000000705057c11 */ /* 0x000fe200090f0eff */
[----:B------:R-:W-:Y:S08]  /*0240*/  @P0 EXIT ;  /* 0x000000000000094d */ /* 0x000ff00003800000 */
[----:B------:R-:W-:Y:S01]  /*0250*/  STG.E.U8 desc[UR4][R4.64], R7 ;  /* 0x0000000704007986 */ /* 0x000fe2000c101104 */
[----:B------:R-:W-:Y:S05]  /*0260*/  EXIT ;  /* 0x000000000000794d */ /* 0x000fea0003800000 */
.L_x_0:
[----:B------:R-:W-:-:S00]  /*0270*/  BRA `(.L_x_0) ;  /* 0xfffffffc00fc7947 */ /* 0x000fc0000383ffff */
[----:B------:R-:W-:-:S00]  /*0280*/  NOP ;  /* 0x0000000000007918 */ /* 0x000fc00000000000 */
[----:B------:R-:W-:-:S00]  /*0290*/  NOP ;  /* 0x0000000000007918 */ /* 0x000fc00000000000 */
[----:B------:R-:W-:-:S00]  /*02a0*/  NOP ;  /* 0x0000000000007918 */ /* 0x000fc00000000000 */
[----:B------:R-:W-:-:S00]  /*02b0*/  NOP ;  /* 0x0000000000007918 */ /* 0x000fc00000000000 */
[----:B------:R-:W-:-:S00]  /*02c0*/  NOP ;  /* 0x0000000000007918 */ /* 0x000fc00000000000 */
[----:B------:R-:W-:-:S00]  /*02d0*/  NOP ;  /* 0x0000000000007918 */ /* 0x000fc00000000000 */
[----:B------:R-:W-:-:S00]  /*02e0*/  NOP ;  /* 0x0000000000007918 */ /* 0x000fc00000000000 */
[----:B------:R-:W-:-:S00]  /*02f0*/  NOP ;  /* 0x0000000000007918 */ /* 0x000fc00000000000 */
.L_x_1:


//--------------------- .nv.constant0.triton_poi_fused_max_pool2d_with_indices_11 --------------------------
	.section	.nv.constant0.triton_poi_fused_max_pool2d_with_indices_11,"a",@progbits
	.sectionflags	@""
	.align	4
.nv.constant0.triton_poi_fused_max_pool2d_with_indices_11:
	.zero		556
